//
// Generated by NVIDIA NVVM Compiler
//
// Compiler Build ID: CL-36424714
// Cuda compilation tools, release 13.0, V13.0.88
// Based on NVVM 20.0.0
//

.version 9.0
.target sm_100
.address_size 64

	// .globl	_Z7upSweepPiS_
// _ZZ9downSweepPiS_E20smem_beginProcessing has been demoted

.visible .entry _Z7upSweepPiS_(
	.param .u64 .ptr .align 1 _Z7upSweepPiS__param_0,
	.param .u64 .ptr .align 1 _Z7upSweepPiS__param_1
)
{
	.reg .pred 	%p<6>;
	.reg .b32 	%r<35>;
	.reg .b64 	%rd<13>;

	ld.param.u64 	%rd5, [_Z7upSweepPiS__param_0];
	ld.param.u64 	%rd6, [_Z7upSweepPiS__param_1];
	cvta.to.global.u64 	%rd1, %rd5;
	cvta.to.global.u64 	%rd2, %rd6;
	mov.u32 	%r1, %tid.x;
	shl.b32 	%r2, %r1, 1;
	mov.u32 	%r30, %ctaid.x;
	mov.u32 	%r4, %ntid.x;
	mul.lo.s32 	%r18, %r4, %r30;
	shl.b32 	%r31, %r18, 1;
	mov.b32 	%r19, 0;
	st.global.u32 	[%rd2], %r19;
	bar.sync 	0;
	setp.gt.u32 	%p1, %r31, 31999999;
	@%p1 bra 	$L__BB0_8;
	add.s32 	%r6, %r2, 1;
	mov.u32 	%r20, %nctaid.x;
	mul.lo.s32 	%r21, %r20, %r4;
	shl.b32 	%r7, %r21, 1;
$L__BB0_2:
	setp.gt.u32 	%p2, %r1, 127;
	@%p2 bra 	$L__BB0_7;
	mul.wide.u32 	%rd7, %r31, 4;
	add.s64 	%rd3, %rd1, %rd7;
	mul.wide.s32 	%rd8, %r30, 4;
	add.s64 	%rd4, %rd2, %rd8;
	mov.b32 	%r33, 1;
	mov.u32 	%r32, %r6;
	mov.u32 	%r34, %r2;
$L__BB0_4:
	add.s32 	%r23, %r34, %r31;
	mul.wide.u32 	%rd9, %r23, 4;
	add.s64 	%rd10, %rd1, %rd9;
	ld.global.u32 	%r24, [%rd10];
	add.s32 	%r25, %r32, %r31;
	mul.wide.u32 	%rd11, %r25, 4;
	add.s64 	%rd12, %rd1, %rd11;
	ld.global.u32 	%r26, [%rd12];
	add.s32 	%r27, %r26, %r24;
	st.global.u32 	[%rd12], %r27;
	setp.ne.s32 	%p3, %r32, 255;
	@%p3 bra 	$L__BB0_6;
	ld.global.u32 	%r28, [%rd3+1020];
	st.global.u32 	[%rd4+4], %r28;
$L__BB0_6:
	shl.b32 	%r29, %r34, 1;
	or.b32  	%r34, %r29, 1;
	shl.b32 	%r33, %r33, 1;
	bar.sync 	0;
	add.s32 	%r32, %r33, %r34;
	setp.lt.u32 	%p4, %r32, 256;
	@%p4 bra 	$L__BB0_4;
$L__BB0_7:
	bar.sync 	0;
	add.s32 	%r30, %r30, %r4;
	add.s32 	%r31, %r31, %r7;
	bar.sync 	0;
	setp.lt.u32 	%p5, %r31, 32000000;
	@%p5 bra 	$L__BB0_2;
$L__BB0_8:
	ret;

}
	// .globl	_Z9downSweepPiS_
.visible .entry _Z9downSweepPiS_(
	.param .u64 .ptr .align 1 _Z9downSweepPiS__param_0,
	.param .u64 .ptr .align 1 _Z9downSweepPiS__param_1
)
{
	.reg .pred 	%p<9>;
	.reg .b32 	%r<36>;
	.reg .b64 	%rd<16>;
	// demoted variable
	.shared .align 4 .b8 _ZZ9downSweepPiS_E20smem_beginProcessing[512];
	ld.param.u64 	%rd4, [_Z9downSweepPiS__param_0];
	ld.param.u64 	%rd3, [_Z9downSweepPiS__param_1];
	cvta.to.global.u64 	%rd1, %rd4;
	mov.u32 	%r1, %tid.x;
	shl.b32 	%r2, %r1, 1;
	or.b32  	%r3, %r2, 1;
	mov.u32 	%r4, %ctaid.x;
	mov.u32 	%r5, %ntid.x;
	mul.lo.s32 	%r14, %r5, %r4;
	shl.b32 	%r34, %r14, 1;
	setp.ne.s32 	%p1, %r1, 127;
	@%p1 bra 	$L__BB1_2;
	cvta.to.global.u64 	%rd5, %rd3;
	mul.wide.u32 	%rd6, %r4, 4;
	add.s64 	%rd7, %rd5, %rd6;
	ld.global.u32 	%r15, [%rd7];
	add.s32 	%r16, %r3, %r34;
	mul.wide.u32 	%rd8, %r16, 4;
	add.s64 	%rd9, %rd1, %rd8;
	st.global.u32 	[%rd9], %r15;
$L__BB1_2:
	bar.sync 	0;
	setp.gt.u32 	%p2, %r34, 31999999;
	@%p2 bra 	$L__BB1_11;
	mov.u32 	%r17, %nctaid.x;
	mul.lo.s32 	%r18, %r17, %r5;
	shl.b32 	%r7, %r18, 1;
	shl.b32 	%r19, %r1, 2;
	mov.u32 	%r20, _ZZ9downSweepPiS_E20smem_beginProcessing;
	add.s32 	%r8, %r20, %r19;
	cvt.u64.u32 	%rd11, %r2;
$L__BB1_4:
	setp.ne.s32 	%p3, %r1, 127;
	mov.b32 	%r21, 0;
	st.shared.u32 	[%r8], %r21;
	@%p3 bra 	$L__BB1_6;
	mov.b32 	%r22, 1;
	st.shared.u32 	[_ZZ9downSweepPiS_E20smem_beginProcessing+508], %r22;
$L__BB1_6:
	add.s32 	%r10, %r34, %r3;
	cvt.u64.u32 	%rd10, %r34;
	add.s64 	%rd12, %rd10, %rd11;
	shl.b64 	%rd13, %rd12, 2;
	add.s64 	%rd2, %rd1, %rd13;
	mov.u32 	%r35, %r5;
$L__BB1_7:
	ld.shared.u32 	%r23, [%r8];
	setp.eq.s32 	%p4, %r23, 0;
	setp.eq.s32 	%p5, %r10, %r35;
	or.pred  	%p6, %p4, %p5;
	@%p6 bra 	$L__BB1_9;
	ld.global.u32 	%r24, [%rd2+4];
	sub.s32 	%r25, %r10, %r35;
	mul.wide.u32 	%rd14, %r25, 4;
	add.s64 	%rd15, %rd1, %rd14;
	ld.global.u32 	%r26, [%rd15];
	add.s32 	%r27, %r26, %r24;
	st.global.u32 	[%rd2+4], %r27;
	st.global.u32 	[%rd15], %r24;
	shr.u32 	%r28, %r35, 1;
	sub.s32 	%r29, %r1, %r28;
	shl.b32 	%r30, %r29, 2;
	add.s32 	%r32, %r20, %r30;
	mov.b32 	%r33, 1;
	st.shared.u32 	[%r32+4], %r33;
$L__BB1_9:
	shr.u32 	%r12, %r35, 1;
	bar.sync 	0;
	setp.gt.u32 	%p7, %r35, 1;
	mov.u32 	%r35, %r12;
	@%p7 bra 	$L__BB1_7;
	add.s32 	%r34, %r34, %r7;
	bar.sync 	0;
	setp.lt.u32 	%p8, %r34, 32000000;
	@%p8 bra 	$L__BB1_4;
$L__BB1_11:
	ret;

}


// ===== COMPILED SASS (sm_100) =====

	.target	sm_100

	.elftype	@"ET_EXEC"


//--------------------- .note.nv.tkinfo           --------------------------
	.section	.note.nv.tkinfo,"",@"SHT_NOTE"
	.sectionflags	@"SHF_NOTE_NV_TKINFO"
	.tkinfo
        /*0018*/ 	.word	0x00000002
        /*0030*/ 	.string	""
        /*0030*/ 	.string	"ptxas"
        /*0030*/ 	.string	"Cuda compilation tools, release 13.0, V13.0.88"
        /*0030*/ 	.string	"Build cuda_13.0.r13.0/compiler.36424714_0"
        /*0030*/ 	.string	"-arch sm_100 -m 64 "



//--------------------- .note.nv.cuinfo           --------------------------
	.section	.note.nv.cuinfo,"",@"SHT_NOTE"
	.sectionflags	@"SHF_NOTE_NV_CUINFO"
        /*0018*/ 	.short	0x0002
        /*001a*/ 	.short	0x0064
        /*001c*/ 	.short	0x0082
	.zero		2


//--------------------- .nv.info                  --------------------------
	.section	.nv.info,"",@"SHT_CUDA_INFO"
	.align	4


	//----- nvinfo : EIATTR_REGCOUNT
	.align		4
        /*0000*/ 	.byte	0x04, 0x2f
        /*0002*/ 	.short	(.L_1 - .L_0)
	.align		4
.L_0:
        /*0004*/ 	.word	index@(_Z7upSweepPiS_)
        /*0008*/ 	.word	0x0000001a


	//----- nvinfo : EIATTR_FRAME_SIZE
	.align		4
.L_1:
        /*000c*/ 	.byte	0x04, 0x11
        /*000e*/ 	.short	(.L_3 - .L_2)
	.align		4
.L_2:
        /*0010*/ 	.word	index@(_Z7upSweepPiS_)
        /*0014*/ 	.word	0x00000000


	//----- nvinfo : EIATTR_REGCOUNT
	.align		4
.L_3:
        /*0018*/ 	.byte	0x04, 0x2f
        /*001a*/ 	.short	(.L_5 - .L_4)
	.align		4
.L_4:
        /*001c*/ 	.word	index@(_Z9downSweepPiS_)
        /*0020*/ 	.word	0x00000016


	//----- nvinfo : EIATTR_FRAME_SIZE
	.align		4
.L_5:
        /*0024*/ 	.byte	0x04, 0x11
        /*0026*/ 	.short	(.L_7 - .L_6)
	.align		4
.L_6:
        /*0028*/ 	.word	index@(_Z9downSweepPiS_)
        /*002c*/ 	.word	0x00000000


	//----- nvinfo : EIATTR_MIN_STACK_SIZE
	.align		4
.L_7:
        /*0030*/ 	.byte	0x04, 0x12
        /*0032*/ 	.short	(.L_9 - .L_8)
	.align		4
.L_8:
        /*0034*/ 	.word	index@(_Z9downSweepPiS_)
        /*0038*/ 	.word	0x00000000


	//----- nvinfo : EIATTR_MIN_STACK_SIZE
	.align		4
.L_9:
        /*003c*/ 	.byte	0x04, 0x12
        /*003e*/ 	.short	(.L_11 - .L_10)
	.align		4
.L_10:
        /*0040*/ 	.word	index@(_Z7upSweepPiS_)
        /*0044*/ 	.word	0x00000000
.L_11:


//--------------------- .nv.compat                --------------------------
	.section	.nv.compat,"",@"SHT_CUDA_COMPAT_INFO"
	.align	4
        /*0000*/ 	.byte	0x02, 0x09, 0x00, 0x00, 0x02, 0x02, 0x01, 0x00, 0x02, 0x05, 0x05, 0x00, 0x03, 0x07, 0x01, 0x01
        /*0010*/ 	.byte	0x02, 0x03, 0x00, 0x00, 0x02, 0x06, 0x01, 0x00, 0x04, 0x0b, 0x08, 0x00, 0x09, 0x00, 0x00, 0x00
        /*0020*/ 	.byte	0x00, 0x00, 0x00, 0x00


//--------------------- .nv.info._Z9downSweepPiS_ --------------------------
	.section	.nv.info._Z9downSweepPiS_,"",@"SHT_CUDA_INFO"
	.sectionflags	@""
	.align	4


	//----- nvinfo : EIATTR_CUDA_API_VERSION
	.align		4
        /*0000*/ 	.byte	0x04, 0x37
        /*0002*/ 	.short	(.L_13 - .L_12)
.L_12:
        /*0004*/ 	.word	0x00000082


	//----- nvinfo : EIATTR_KPARAM_INFO
	.align		4
.L_13:
        /*0008*/ 	.byte	0x04, 0x17
        /*000a*/ 	.short	(.L_15 - .L_14)
.L_14:
        /*000c*/ 	.word	0x00000000
        /*0010*/ 	.short	0x0001
        /*0012*/ 	.short	0x0008
        /*0014*/ 	.byte	0x00, 0xf5, 0x21, 0x00


	//----- nvinfo : EIATTR_KPARAM_INFO
	.align		4
.L_15:
        /*0018*/ 	.byte	0x04, 0x17
        /*001a*/ 	.short	(.L_17 - .L_16)
.L_16:
        /*001c*/ 	.word	0x00000000
        /*0020*/ 	.short	0x0000
        /*0022*/ 	.short	0x0000
        /*0024*/ 	.byte	0x00, 0xf5, 0x21, 0x00


	//----- nvinfo : EIATTR_SPARSE_MMA_MASK
	.align		4
.L_17:
        /*0028*/ 	.byte	0x03, 0x50
        /*002a*/ 	.short	0x0000


	//----- nvinfo : EIATTR_MAXREG_COUNT
	.align		4
        /*002c*/ 	.byte	0x03, 0x1b
        /*002e*/ 	.short	0x00ff


	//----- nvinfo : EIATTR_NUM_BARRIERS
	.align		4
        /*0030*/ 	.byte	0x02, 0x4c
        /*0032*/ 	.byte	0x01
	.zero		1


	//----- nvinfo : EIATTR_MERCURY_ISA_VERSION
	.align		4
        /*0034*/ 	.byte	0x03, 0x5f
        /*0036*/ 	.short	0x0101


	//----- nvinfo : EIATTR_VRC_CTA_INIT_COUNT
	.align		4
        /*0038*/ 	.byte	0x02, 0x4a
	.zero		1
	.zero		1


	//----- nvinfo : EIATTR_EXIT_INSTR_OFFSETS
	.align		4
        /*003c*/ 	.byte	0x04, 0x1c
        /*003e*/ 	.short	(.L_19 - .L_18)


	//   ....[0]....
.L_18:
        /*0040*/ 	.word	0x00000130


	//   ....[1]....
        /*0044*/ 	.word	0x00000450


	//----- nvinfo : EIATTR_CRS_STACK_SIZE
	.align		4
.L_19:
        /*0048*/ 	.byte	0x04, 0x1e
        /*004a*/ 	.short	(.L_21 - .L_20)
.L_20:
        /*004c*/ 	.word	0x00000000


	//----- nvinfo : EIATTR_CBANK_PARAM_SIZE
	.align		4
.L_21:
        /*0050*/ 	.byte	0x03, 0x19
        /*0052*/ 	.short	0x0010


	//----- nvinfo : EIATTR_PARAM_CBANK
	.align		4
        /*0054*/ 	.byte	0x04, 0x0a
        /*0056*/ 	.short	(.L_23 - .L_22)
	.align		4
.L_22:
        /*0058*/ 	.word	index@(.nv.constant0._Z9downSweepPiS_)
        /*005c*/ 	.short	0x0380
        /*005e*/ 	.short	0x0010


	//----- nvinfo : EIATTR_SW_WAR
	.align		4
.L_23:
        /*0060*/ 	.byte	0x04, 0x36
        /*0062*/ 	.short	(.L_25 - .L_24)
.L_24:
        /*0064*/ 	.word	0x00000008
.L_25:


//--------------------- .nv.info._Z7upSweepPiS_   --------------------------
	.section	.nv.info._Z7upSweepPiS_,"",@"SHT_CUDA_INFO"
	.sectionflags	@""
	.align	4


	//----- nvinfo : EIATTR_CUDA_API_VERSION
	.align		4
        /*0000*/ 	.byte	0x04, 0x37
        /*0002*/ 	.short	(.L_27 - .L_26)
.L_26:
        /*0004*/ 	.word	0x00000082


	//----- nvinfo : EIATTR_KPARAM_INFO
	.align		4
.L_27:
        /*0008*/ 	.byte	0x04, 0x17
        /*000a*/ 	.short	(.L_29 - .L_28)
.L_28:
        /*000c*/ 	.word	0x00000000
        /*0010*/ 	.short	0x0001
        /*0012*/ 	.short	0x0008
        /*0014*/ 	.byte	0x00, 0xf5, 0x21, 0x00


	//----- nvinfo : EIATTR_KPARAM_INFO
	.align		4
.L_29:
        /*0018*/ 	.byte	0x04, 0x17
        /*001a*/ 	.short	(.L_31 - .L_30)
.L_30:
        /*001c*/ 	.word	0x00000000
        /*0020*/ 	.short	0x0000
        /*0022*/ 	.short	0x0000
        /*0024*/ 	.byte	0x00, 0xf5, 0x21, 0x00


	//----- nvinfo : EIATTR_SPARSE_MMA_MASK
	.align		4
.L_31:
        /*0028*/ 	.byte	0x03, 0x50
        /*002a*/ 	.short	0x0000


	//----- nvinfo : EIATTR_MAXREG_COUNT
	.align		4
        /*002c*/ 	.byte	0x03, 0x1b
        /*002e*/ 	.short	0x00ff


	//----- nvinfo : EIATTR_NUM_BARRIERS
	.align		4
        /*0030*/ 	.byte	0x02, 0x4c
        /*0032*/ 	.byte	0x01
	.zero		1


	//----- nvinfo : EIATTR_MERCURY_ISA_VERSION
	.align		4
        /*0034*/ 	.byte	0x03, 0x5f
        /*0036*/ 	.short	0x0101


	//----- nvinfo : EIATTR_VRC_CTA_INIT_COUNT
	.align		4
        /*0038*/ 	.byte	0x02, 0x4a
	.zero		1
	.zero		1


	//----- nvinfo : EIATTR_EXIT_INSTR_OFFSETS
	.align		4
        /*003c*/ 	.byte	0x04, 0x1c
        /*003e*/ 	.short	(.L_33 - .L_32)


	//   ....[0]....
.L_32:
        /*0040*/ 	.word	0x000000a0


	//   ....[1]....
        /*0044*/ 	.word	0x00000340


	//----- nvinfo : EIATTR_CRS_STACK_SIZE
	.align		4
.L_33:
        /*0048*/ 	.byte	0x04, 0x1e
        /*004a*/ 	.short	(.L_35 - .L_34)
.L_34:
        /*004c*/ 	.word	0x00000000


	//----- nvinfo : EIATTR_CBANK_PARAM_SIZE
	.align		4
.L_35:
        /*0050*/ 	.byte	0x03, 0x19
        /*0052*/ 	.short	0x0010


	//----- nvinfo : EIATTR_PARAM_CBANK
	.align		4
        /*0054*/ 	.byte	0x04, 0x0a
        /*0056*/ 	.short	(.L_37 - .L_36)
	.align		4
.L_36:
        /*0058*/ 	.word	index@(.nv.constant0._Z7upSweepPiS_)
        /*005c*/ 	.short	0x0380
        /*005e*/ 	.short	0x0010


	//----- nvinfo : EIATTR_SW_WAR
	.align		4
.L_37:
        /*0060*/ 	.byte	0x04, 0x36
        /*0062*/ 	.short	(.L_39 - .L_38)
.L_38:
        /*0064*/ 	.word	0x00000008
.L_39:


//--------------------- .nv.callgraph             --------------------------
	.section	.nv.callgraph,"",@"SHT_CUDA_CALLGRAPH"
	.align	4
	.sectionentsize	8
	.align		4
        /*0000*/ 	.word	0x00000000
	.align		4
        /*0004*/ 	.word	0xffffffff
	.align		4
        /*0008*/ 	.word	0x00000000
	.align		4
        /*000c*/ 	.word	0xfffffffe
	.align		4
        /*0010*/ 	.word	0x00000000
	.align		4
        /*0014*/ 	.word	0xfffffffd
	.align		4
        /*0018*/ 	.word	0x00000000
	.align		4
        /*001c*/ 	.word	0xfffffffc


//--------------------- .text._Z9downSweepPiS_    --------------------------
	.section	.text._Z9downSweepPiS_,"ax",@progbits
	.align	128
        .global         _Z9downSweepPiS_
        .type           _Z9downSweepPiS_,@function
        .size           _Z9downSweepPiS_,(.L_x_9 - _Z9downSweepPiS_)
        .other          _Z9downSweepPiS_,@"STO_CUDA_ENTRY STV_DEFAULT"
_Z9downSweepPiS_:
.text._Z9downSweepPiS_:
[----:B------:R-:W-:Y:S01]  /*0000*/  LDC R1, c[0x0][0x37c] ;  /* 0x0000df00ff017b82 */ /* 0x000fe20000000800 */
[----:B------:R-:W0:Y:S07]  /*0010*/  S2R R0, SR_TID.X ;  /* 0x0000000000007919 */ /* 0x000e2e0000002100 */
[----:B------:R-:W1:Y:S01]  /*0020*/  LDC.64 R2, c[0x0][0x388] ;  /* 0x0000e200ff027b82 */ /* 0x000e620000000a00 */
[----:B------:R-:W2:Y:S01]  /*0030*/  LDCU.64 UR8, c[0x0][0x358] ;  /* 0x00006b00ff0877ac */ /* 0x000ea20008000a00 */
[----:B------:R-:W1:Y:S01]  /*0040*/  S2R R7, SR_CTAID.X ;  /* 0x0000000000077919 */ /* 0x000e620000002500 */
[----:B------:R-:W3:Y:S05]  /*0050*/  LDCU UR6, c[0x0][0x360] ;  /* 0x00006c00ff0677ac */ /* 0x000eea0008000800 */
[----:B------:R-:W4:Y:S01]  /*0060*/  LDC.64 R4, c[0x0][0x380] ;  /* 0x0000e000ff047b82 */ /* 0x000f220000000a00 */
[----:B0-----:R-:W-:-:S13]  /*0070*/  ISETP.NE.AND P0, PT, R0, 0x7f, PT ;  /* 0x0000007f0000780c */ /* 0x001fda0003f05270 */
[----:B-1----:R-:W-:-:S06]  /*0080*/  @!P0 IMAD.WIDE.U32 R2, R7, 0x4, R2 ;  /* 0x0000000407028825 */ /* 0x002fcc00078e0002 */
[----:B--2---:R-:W2:Y:S01]  /*0090*/  @!P0 LDG.E R3, desc[UR8][R2.64] ;  /* 0x0000000802038981 */ /* 0x004ea2000c1e1900 */
[----:B------:R-:W-:Y:S02]  /*00a0*/  IMAD.SHL.U32 R8, R0, 0x2, RZ ;  /* 0x0000000200087824 */ /* 0x000fe400078e00ff */
[----:B---3--:R-:W-:-:S03]  /*00b0*/  IMAD R10, R7, UR6, RZ ;  /* 0x00000006070a7c24 */ /* 0x008fc6000f8e02ff */
[----:B------:R-:W-:Y:S01]  /*00c0*/  IADD3 R9, PT, PT, R8, 0x1, RZ ;  /* 0x0000000108097810 */ /* 0x000fe20007ffe0ff */
[----:B------:R-:W-:-:S04]  /*00d0*/  IMAD.SHL.U32 R10, R10, 0x2, RZ ;  /* 0x000000020a0a7824 */ /* 0x000fc800078e00ff */
[----:B------:R-:W-:Y:S01]  /*00e0*/  @!P0 IMAD.IADD R7, R9, 0x1, R10 ;  /* 0x0000000109078824 */ /* 0x000fe200078e020a */
[----:B------:R-:W-:-:S03]  /*00f0*/  ISETP.GT.U32.AND P1, PT, R10, 0x1e847ff, PT ;  /* 0x01e847ff0a00780c */ /* 0x000fc60003f24070 */
[----:B----4-:R-:W-:-:S05]  /*0100*/  @!P0 IMAD.WIDE.U32 R4, R7, 0x4, R4 ;  /* 0x0000000407048825 */ /* 0x010fca00078e0004 */
[----:B--2---:R0:W-:Y:S01]  /*0110*/  @!P0 STG.E desc[UR8][R4.64], R3 ;  /* 0x0000000304008986 */ /* 0x0041e2000c101908 */
[----:B------:R-:W-:Y:S06]  /*0120*/  BAR.SYNC.DEFER_BLOCKING 0x0 ;  /* 0x0000000000007b1d */ /* 0x000fec0000010000 */
[----:B------:R-:W-:Y:S05]  /*0130*/  @P1 EXIT ;  /* 0x000000000000194d */ /* 0x000fea0003800000 */
[----:B------:R-:W1:Y:S01]  /*0140*/  S2UR UR5, SR_CgaCtaId ;  /* 0x00000000000579c3 */ /* 0x000e620000008800 */
[----:B------:R-:W-:-:S07]  /*0150*/  UMOV UR4, 0x400 ;  /* 0x0000040000047882 */ /* 0x000fce0000000000 */
[----:B------:R-:W2:Y:S01]  /*0160*/  LDC R11, c[0x0][0x370] ;  /* 0x0000dc00ff0b7b82 */ /* 0x000ea20000000800 */
[----:B-1----:R-:W-:-:S06]  /*0170*/  ULEA UR4, UR5, UR4, 0x18 ;  /* 0x0000000405047291 */ /* 0x002fcc000f8ec0ff */
[----:B------:R-:W-:Y:S02]  /*0180*/  IMAD.U32 R13, RZ, RZ, UR4 ;  /* 0x00000004ff0d7e24 */ /* 0x000fe4000f8e00ff */
[----:B--2---:R-:W-:-:S03]  /*0190*/  IMAD R11, R11, UR6, RZ ;  /* 0x000000060b0b7c24 */ /* 0x004fc6000f8e02ff */
[----:B------:R-:W-:-:S07]  /*01a0*/  LEA R12, R0, R13, 0x2 ;  /* 0x0000000d000c7211 */ /* 0x000fce00078e10ff */
.L_x_3:
[----:B------:R-:W-:Y:S01]  /*01b0*/  ISETP.NE.AND P0, PT, R0, 0x7f, PT ;  /* 0x0000007f0000780c */ /* 0x000fe20003f05270 */
[----:B-1----:R-:W1:Y:S01]  /*01c0*/  LDCU.64 UR4, c[0x0][0x380] ;  /* 0x00007000ff0477ac */ /* 0x002e620008000a00 */
[----:B------:R2:W-:Y:S01]  /*01d0*/  STS [R12], RZ ;  /* 0x000000ff0c007388 */ /* 0x0005e20000000800 */
[----:B------:R-:W-:-:S10]  /*01e0*/  IADD3 R18, PT, PT, R9, R10, RZ ;  /* 0x0000000a09127210 */ /* 0x000fd40007ffe0ff */
[----:B0-----:R-:W0:Y:S01]  /*01f0*/  @!P0 S2R R3, SR_CgaCtaId ;  /* 0x0000000000038919 */ /* 0x001e220000008800 */
[----:B------:R-:W-:Y:S01]  /*0200*/  @!P0 MOV R2, 0x400 ;  /* 0x0000040000028802 */ /* 0x000fe20000000f00 */
[----:B------:R-:W-:-:S03]  /*0210*/  @!P0 IMAD.MOV.U32 R14, RZ, RZ, 0x1 ;  /* 0x00000001ff0e8424 */ /* 0x000fc600078e00ff */
[----:B0-----:R-:W-:Y:S02]  /*0220*/  @!P0 LEA R13, R3, R2, 0x18 ;  /* 0x00000002030d8211 */ /* 0x001fe400078ec0ff */
[----:B------:R-:W0:Y:S03]  /*0230*/  LDC.64 R2, c[0x0][0x380] ;  /* 0x0000e000ff027b82 */ /* 0x000e260000000a00 */
[----:B------:R2:W-:Y:S01]  /*0240*/  @!P0 STS [R13+0x1fc], R14 ;  /* 0x0001fc0e0d008388 */ /* 0x0005e20000000800 */
[----:B------:R-:W-:-:S04]  /*0250*/  IADD3 R5, P0, PT, R8, R10, RZ ;  /* 0x0000000a08057210 */ /* 0x000fc80007f1e0ff */
[----:B-1----:R-:W-:Y:S01]  /*0260*/  LEA R4, P1, R5, UR4, 0x2 ;  /* 0x0000000405047c11 */ /* 0x002fe2000f8210ff */
[----:B------:R-:W-:Y:S01]  /*0270*/  IMAD.X R6, RZ, RZ, RZ, P0 ;  /* 0x000000ffff067224 */ /* 0x000fe200000e06ff */
[----:B------:R-:W-:-:S04]  /*0280*/  UMOV UR4, UR6 ;  /* 0x0000000600047c82 */ /* 0x000fc80008000000 */
[----:B--2---:R-:W-:-:S07]  /*0290*/  LEA.HI.X R5, R5, UR5, R6, 0x2, P1 ;  /* 0x0000000505057c11 */ /* 0x004fce00088f1406 */
.L_x_2:
[----:B-1----:R-:W1:Y:S01]  /*02a0*/  LDS R6, [R12] ;  /* 0x000000000c067984 */ /* 0x002e620000000800 */
[----:B------:R-:W-:Y:S01]  /*02b0*/  ISETP.NE.AND P0, PT, R18, UR4, PT ;  /* 0x0000000412007c0c */ /* 0x000fe2000bf05270 */
[----:B------:R-:W-:Y:S03]  /*02c0*/  BSSY.RECONVERGENT B0, `(.L_x_0) ;  /* 0x000000f000007945 */ /* 0x000fe60003800200 */
[----:B-1----:R-:W-:-:S13]  /*02d0*/  ISETP.EQ.OR P0, PT, R6, RZ, !P0 ;  /* 0x000000ff0600720c */ /* 0x002fda0004702670 */
[----:B------:R-:W-:Y:S05]  /*02e0*/  @P0 BRA `(.L_x_1) ;  /* 0x0000000000300947 */ /* 0x000fea0003800000 */
[----:B------:R-:W-:Y:S01]  /*02f0*/  VIADD R7, R18, -UR4 ;  /* 0x8000000412077c36 */ /* 0x000fe20008000000 */
[----:B------:R-:W2:Y:S03]  /*0300*/  LDG.E R15, desc[UR8][R4.64+0x4] ;  /* 0x00000408040f7981 */ /* 0x000ea6000c1e1900 */
[----:B0-----:R-:W-:-:S05]  /*0310*/  IMAD.WIDE.U32 R6, R7, 0x4, R2 ;  /* 0x0000000407067825 */ /* 0x001fca00078e0002 */
[----:B------:R-:W2:Y:S01]  /*0320*/  LDG.E R14, desc[UR8][R6.64] ;  /* 0x00000008060e7981 */ /* 0x000ea2000c1e1900 */
[----:B------:R-:W-:Y:S01]  /*0330*/  USHF.R.U32.HI UR5, URZ, 0x1, UR4 ;  /* 0x00000001ff057899 */ /* 0x000fe20008011604 */
[----:B------:R-:W-:-:S05]  /*0340*/  IMAD.MOV.U32 R19, RZ, RZ, 0x1 ;  /* 0x00000001ff137424 */ /* 0x000fca00078e00ff */
[----:B------:R-:W-:-:S04]  /*0350*/  IADD3 R16, PT, PT, R0, -UR5, RZ ;  /* 0x8000000500107c10 */ /* 0x000fc8000fffe0ff */
[----:B------:R-:W-:-:S05]  /*0360*/  LEA R16, R16, R13, 0x2 ;  /* 0x0000000d10107211 */ /* 0x000fca00078e10ff */
[----:B------:R1:W-:Y:S01]  /*0370*/  STS [R16+0x4], R19 ;  /* 0x0000041310007388 */ /* 0x0003e20000000800 */
[----:B--2---:R-:W-:-:S05]  /*0380*/  IMAD.IADD R17, R15, 0x1, R14 ;  /* 0x000000010f117824 */ /* 0x004fca00078e020e */
[----:B------:R1:W-:Y:S04]  /*0390*/  STG.E desc[UR8][R4.64+0x4], R17 ;  /* 0x0000041104007986 */ /* 0x0003e8000c101908 */
[----:B------:R1:W-:Y:S02]  /*03a0*/  STG.E desc[UR8][R6.64], R15 ;  /* 0x0000000f06007986 */ /* 0x0003e4000c101908 */
.L_x_1:
[----:B------:R-:W-:Y:S05]  /*03b0*/  BSYNC.RECONVERGENT B0 ;  /* 0x0000000000007941 */ /* 0x000fea0003800200 */
.L_x_0:
[----:B------:R-:W-:Y:S01]  /*03c0*/  BAR.SYNC.DEFER_BLOCKING 0x0 ;  /* 0x0000000000007b1d */ /* 0x000fe20000010000 */
[----:B------:R-:W-:Y:S02]  /*03d0*/  UISETP.GT.U32.AND UP0, UPT, UR4, 0x1, UPT ;  /* 0x000000010400788c */ /* 0x000fe4000bf04070 */
[----:B------:R-:W-:-:S07]  /*03e0*/  USHF.R.U32.HI UR5, URZ, 0x1, UR4 ;  /* 0x00000001ff057899 */ /* 0x000fce0008011604 */
[----:B------:R-:W-:Y:S01]  /*03f0*/  UMOV UR4, UR5 ;  /* 0x0000000500047c82 */ /* 0x000fe20008000000 */
[----:B------:R-:W-:Y:S05]  /*0400*/  BRA.U UP0, `(.L_x_2) ;  /* 0xfffffffd00a47547 */ /* 0x000fea000b83ffff */
[----:B------:R-:W-:Y:S01]  /*0410*/  LEA R10, R11, R10, 0x1 ;  /* 0x0000000a0b0a7211 */ /* 0x000fe200078e08ff */
[----:B------:R-:W-:Y:S03]  /*0420*/  BAR.SYNC.DEFER_BLOCKING 0x0 ;  /* 0x0000000000007b1d */ /* 0x000fe60000010000 */
[----:B------:R-:W-:-:S13]  /*0430*/  ISETP.GE.U32.AND P0, PT, R10, 0x1e84800, PT ;  /* 0x01e848000a00780c */ /* 0x000fda0003f06070 */
[----:B------:R-:W-:Y:S05]  /*0440*/  @!P0 BRA `(.L_x_3) ;  /* 0xfffffffc00588947 */ /* 0x000fea000383ffff */
[----:B------:R-:W-:Y:S05]  /*0450*/  EXIT ;  /* 0x000000000000794d */ /* 0x000fea0003800000 */
.L_x_4:
[----:B------:R-:W-:-:S00]  /*0460*/  BRA `(.L_x_4) ;  /* 0xfffffffc00fc7947 */ /* 0x000fc0000383ffff */
[----:B------:R-:W-:-:S00]  /*0470*/  NOP ;  /* 0x0000000000007918 */ /* 0x000fc00000000000 */
        /* <DEDUP_REMOVED lines=8> */
.L_x_9:


//--------------------- .text._Z7upSweepPiS_      --------------------------
	.section	.text._Z7upSweepPiS_,"ax",@progbits
	.align	128
        .global         _Z7upSweepPiS_
        .type           _Z7upSweepPiS_,@function
        .size           _Z7upSweepPiS_,(.L_x_10 - _Z7upSweepPiS_)
        .other          _Z7upSweepPiS_,@"STO_CUDA_ENTRY STV_DEFAULT"
_Z7upSweepPiS_:
.text._Z7upSweepPiS_:
[----:B------:R-:W-:Y:S08]  /*0000*/  LDC R1, c[0x0][0x37c] ;  /* 0x0000df00ff017b82 */ /* 0x000ff00000000800 */
[----:B------:R-:W0:Y:S01]  /*0010*/  LDC.64 R4, c[0x0][0x388] ;  /* 0x0000e200ff047b82 */ /* 0x000e220000000a00 */
[----:B------:R-:W0:Y:S07]  /*0020*/  LDCU.64 UR4, c[0x0][0x358] ;  /* 0x00006b00ff0477ac */ /* 0x000e2e0008000a00 */
[----:B------:R-:W1:Y:S08]  /*0030*/  S2UR UR6, SR_CTAID.X ;  /* 0x00000000000679c3 */ /* 0x000e700000002500 */
[----:B------:R-:W1:Y:S01]  /*0040*/  LDC R0, c[0x0][0x360] ;  /* 0x0000d800ff007b82 */ /* 0x000e620000000800 */
[----:B0-----:R0:W-:Y:S01]  /*0050*/  STG.E desc[UR4][R4.64], RZ ;  /* 0x000000ff04007986 */ /* 0x0011e2000c101904 */
[----:B-1----:R-:W-:-:S04]  /*0060*/  IMAD R2, R0, UR6, RZ ;  /* 0x0000000600027c24 */ /* 0x002fc8000f8e02ff */
[----:B------:R-:W-:Y:S02]  /*0070*/  IMAD.SHL.U32 R13, R2, 0x2, RZ ;  /* 0x00000002020d7824 */ /* 0x000fe400078e00ff */
[----:B------:R-:W-:Y:S03]  /*0080*/  BAR.SYNC.DEFER_BLOCKING 0x0 ;  /* 0x0000000000007b1d */ /* 0x000fe60000010000 */
[----:B------:R-:W-:-:S13]  /*0090*/  ISETP.GT.U32.AND P0, PT, R13, 0x1e847ff, PT ;  /* 0x01e847ff0d00780c */ /* 0x000fda0003f04070 */
[----:B0-----:R-:W-:Y:S05]  /*00a0*/  @P0 EXIT ;  /* 0x000000000000094d */ /* 0x001fea0003800000 */
[----:B------:R-:W0:Y:S01]  /*00b0*/  S2R R21, SR_TID.X ;  /* 0x0000000000157919 */ /* 0x000e220000002100 */
[----:B------:R-:W1:Y:S01]  /*00c0*/  LDC R3, c[0x0][0x370] ;  /* 0x0000dc00ff037b82 */ /* 0x000e620000000800 */
[----:B------:R-:W-:Y:S01]  /*00d0*/  MOV R15, UR6 ;  /* 0x00000006000f7c02 */ /* 0x000fe20008000f00 */
[----:B-1----:R-:W-:Y:S02]  /*00e0*/  IMAD R14, R0, R3, RZ ;  /* 0x00000003000e7224 */ /* 0x002fe400078e02ff */
[----:B0-----:R-:W-:-:S04]  /*00f0*/  IMAD.SHL.U32 R12, R21, 0x2, RZ ;  /* 0x00000002150c7824 */ /* 0x001fc800078e00ff */
[----:B------:R-:W-:-:S07]  /*0100*/  VIADD R16, R12, 0x1 ;  /* 0x000000010c107836 */ /* 0x000fce0000000000 */
.L_x_7:
[----:B------:R-:W-:-:S13]  /*0110*/  ISETP.GT.U32.AND P0, PT, R21, 0x7f, PT ;  /* 0x0000007f1500780c */ /* 0x000fda0003f04070 */
[----:B------:R-:W-:Y:S05]  /*0120*/  @P0 BRA `(.L_x_5) ;  /* 0x0000000000680947 */ /* 0x000fea0003800000 */
[----:B------:R-:W0:Y:S01]  /*0130*/  LDC.64 R4, c[0x0][0x380] ;  /* 0x0000e000ff047b82 */ /* 0x000e220000000a00 */
[----:B------:R-:W-:Y:S02]  /*0140*/  HFMA2 R17, -RZ, RZ, 0, 5.9604644775390625e-08 ;  /* 0x00000001ff117431 */ /* 0x000fe400000001ff */
[----:B------:R-:W-:Y:S01]  /*0150*/  IMAD.MOV.U32 R20, RZ, RZ, R16 ;  /* 0x000000ffff147224 */ /* 0x000fe200078e0010 */
[----:B------:R-:W-:-:S04]  /*0160*/  MOV R18, R12 ;  /* 0x0000000c00127202 */ /* 0x000fc80000000f00 */
[----:B------:R-:W1:Y:S08]  /*0170*/  LDC.64 R6, c[0x0][0x388] ;  /* 0x0000e200ff067b82 */ /* 0x000e700000000a00 */
[----:B------:R-:W2:Y:S01]  /*0180*/  LDC.64 R2, c[0x0][0x380] ;  /* 0x0000e000ff027b82 */ /* 0x000ea20000000a00 */
[----:B0-----:R-:W-:-:S04]  /*0190*/  IMAD.WIDE.U32 R4, R13, 0x4, R4 ;  /* 0x000000040d047825 */ /* 0x001fc800078e0004 */
[----:B-1----:R-:W-:-:S07]  /*01a0*/  IMAD.WIDE R6, R15, 0x4, R6 ;  /* 0x000000040f067825 */ /* 0x002fce00078e0206 */
.L_x_6:
[----:B------:R-:W-:Y:S01]  /*01b0*/  IMAD.IADD R11, R18, 0x1, R13 ;  /* 0x00000001120b7824 */ /* 0x000fe200078e020d */
[----:B------:R-:W-:-:S03]  /*01c0*/  IADD3 R9, PT, PT, R20, R13, RZ ;  /* 0x0000000d14097210 */ /* 0x000fc60007ffe0ff */
[----:B--2---:R-:W-:-:S04]  /*01d0*/  IMAD.WIDE.U32 R10, R11, 0x4, R2 ;  /* 0x000000040b0a7825 */ /* 0x004fc800078e0002 */
[----:B------:R-:W-:Y:S02]  /*01e0*/  IMAD.WIDE.U32 R8, R9, 0x4, R2 ;  /* 0x0000000409087825 */ /* 0x000fe400078e0002 */
[----:B------:R-:W2:Y:S04]  /*01f0*/  LDG.E R10, desc[UR4][R10.64] ;  /* 0x000000040a0a7981 */ /* 0x000ea8000c1e1900 */
[----:B------:R-:W2:Y:S01]  /*0200*/  LDG.E R19, desc[UR4][R8.64] ;  /* 0x0000000408137981 */ /* 0x000ea2000c1e1900 */
[----:B------:R-:W-:Y:S02]  /*0210*/  ISETP.NE.AND P0, PT, R20, 0xff, PT ;  /* 0x000000ff1400780c */ /* 0x000fe40003f05270 */
[----:B------:R-:W-:Y:S01]  /*0220*/  SHF.L.U32 R17, R17, 0x1, RZ ;  /* 0x0000000111117819 */ /* 0x000fe200000006ff */
[----:B--2---:R-:W-:-:S05]  /*0230*/  IMAD.IADD R19, R10, 0x1, R19 ;  /* 0x000000010a137824 */ /* 0x004fca00078e0213 */
[----:B------:R0:W-:Y:S05]  /*0240*/  STG.E desc[UR4][R8.64], R19 ;  /* 0x0000001308007986 */ /* 0x0001ea000c101904 */
[----:B------:R-:W2:Y:S01]  /*0250*/  @!P0 LDG.E R23, desc[UR4][R4.64+0x3fc] ;  /* 0x0003fc0404178981 */ /* 0x000ea2000c1e1900 */
[----:B------:R-:W-:Y:S01]  /*0260*/  LEA R18, R18, 0x1, 0x1 ;  /* 0x0000000112127811 */ /* 0x000fe200078e08ff */
[----:B------:R-:W-:Y:S05]  /*0270*/  WARPSYNC.ALL ;  /* 0x0000000000007948 */ /* 0x000fea0003800000 */
[----:B------:R-:W-:Y:S01]  /*0280*/  IMAD.IADD R20, R18, 0x1, R17 ;  /* 0x0000000112147824 */ /* 0x000fe200078e0211 */
[----:B--2---:R0:W-:Y:S01]  /*0290*/  @!P0 STG.E desc[UR4][R6.64+0x4], R23 ;  /* 0x0000041706008986 */ /* 0x0041e2000c101904 */
[----:B------:R-:W-:Y:S03]  /*02a0*/  BAR.SYNC.DEFER_BLOCKING 0x0 ;  /* 0x0000000000007b1d */ /* 0x000fe60000010000 */
[----:B------:R-:W-:-:S13]  /*02b0*/  ISETP.GE.U32.AND P0, PT, R20, 0x100, PT ;  /* 0x000001001400780c */ /* 0x000fda0003f06070 */
[----:B0-----:R-:W-:Y:S05]  /*02c0*/  @!P0 BRA `(.L_x_6) ;  /* 0xfffffffc00b88947 */ /* 0x001fea000383ffff */
.L_x_5:
[----:B------:R-:W-:Y:S05]  /*02d0*/  WARPSYNC.ALL ;  /* 0x0000000000007948 */ /* 0x000fea0003800000 */
[----:B------:R-:W-:Y:S01]  /*02e0*/  BAR.SYNC.DEFER_BLOCKING 0x0 ;  /* 0x0000000000007b1d */ /* 0x000fe20000010000 */
[----:B------:R-:W-:Y:S02]  /*02f0*/  LEA R13, R14, R13, 0x1 ;  /* 0x0000000d0e0d7211 */ /* 0x000fe400078e08ff */
[----:B------:R-:W-:-:S05]  /*0300*/  IADD3 R15, PT, PT, R0, R15, RZ ;  /* 0x0000000f000f7210 */ /* 0x000fca0007ffe0ff */
[----:B------:R-:W-:Y:S01]  /*0310*/  BAR.SYNC.DEFER_BLOCKING 0x0 ;  /* 0x0000000000007b1d */ /* 0x000fe20000010000 */
[----:B------:R-:W-:-:S13]  /*0320*/  ISETP.GE.U32.AND P0, PT, R13, 0x1e84800, PT ;  /* 0x01e848000d00780c */ /* 0x000fda0003f06070 */
[----:B------:R-:W-:Y:S05]  /*0330*/  @!P0 BRA `(.L_x_7) ;  /* 0xfffffffc00748947 */ /* 0x000fea000383ffff */
[----:B------:R-:W-:Y:S05]  /*0340*/  EXIT ;  /* 0x000000000000794d */ /* 0x000fea0003800000 */
.L_x_8:
        /* <DEDUP_REMOVED lines=11> */
.L_x_10:


//--------------------- .nv.shared._Z9downSweepPiS_ --------------------------
	.section	.nv.shared._Z9downSweepPiS_,"aw",@nobits
	.sectionflags	@""
	.align	4
.nv.shared._Z9downSweepPiS_:
	.zero		1536


//--------------------- .nv.shared.reserved.0     --------------------------
	.section	.nv.shared.reserved.0,"aw",@nobits
	.weak		__nv_reservedSMEM_offset_0_alias
	.size		__nv_reservedSMEM_offset_0_alias, 0, 64
	.other		__nv_reservedSMEM_offset_0_alias,@"STO_CUDA_RESERVED_SHARED STV_DEFAULT"
__nv_reservedSMEM_offset_0_alias:
	.zero		0
	.zero		64


//--------------------- .nv.constant0._Z9downSweepPiS_ --------------------------
	.section	.nv.constant0._Z9downSweepPiS_,"a",@progbits
	.sectionflags	@""
	.align	4
.nv.constant0._Z9downSweepPiS_:
	.zero		912


//--------------------- .nv.constant0._Z7upSweepPiS_ --------------------------
	.section	.nv.constant0._Z7upSweepPiS_,"a",@progbits
	.sectionflags	@""
	.align	4
.nv.constant0._Z7upSweepPiS_:
	.zero		912


//--------------------- SYMBOLS --------------------------

	.type		.nv.reservedSmem.offset0,@object
	.size		.nv.reservedSmem.offset0,0x4
	.type		.nv.reservedSmem.cap,@object
	.size		.nv.reservedSmem.cap,0x4
